//
// Generated by NVIDIA NVVM Compiler
//
// Compiler Build ID: CL-36424714
// Cuda compilation tools, release 13.0, V13.0.88
// Based on NVVM 20.0.0
//

.version 9.0
.target sm_100
.address_size 64

	// .globl	_Z10kernel_sumPiS_S_i

.visible .entry _Z10kernel_sumPiS_S_i(
	.param .u64 .ptr .align 1 _Z10kernel_sumPiS_S_i_param_0,
	.param .u64 .ptr .align 1 _Z10kernel_sumPiS_S_i_param_1,
	.param .u64 .ptr .align 1 _Z10kernel_sumPiS_S_i_param_2,
	.param .u32 _Z10kernel_sumPiS_S_i_param_3
)
{
	.reg .pred 	%p<2>;
	.reg .b32 	%r<9>;
	.reg .b64 	%rd<11>;

	ld.param.u64 	%rd1, [_Z10kernel_sumPiS_S_i_param_0];
	ld.param.u64 	%rd2, [_Z10kernel_sumPiS_S_i_param_1];
	ld.param.u64 	%rd3, [_Z10kernel_sumPiS_S_i_param_2];
	ld.param.u32 	%r2, [_Z10kernel_sumPiS_S_i_param_3];
	mov.u32 	%r3, %ntid.x;
	mov.u32 	%r4, %ctaid.x;
	mov.u32 	%r5, %tid.x;
	mad.lo.s32 	%r1, %r3, %r4, %r5;
	setp.ge.s32 	%p1, %r1, %r2;
	@%p1 bra 	$L__BB0_2;
	cvta.to.global.u64 	%rd4, %rd1;
	cvta.to.global.u64 	%rd5, %rd2;
	cvta.to.global.u64 	%rd6, %rd3;
	mul.wide.s32 	%rd7, %r1, 4;
	add.s64 	%rd8, %rd4, %rd7;
	ld.global.u32 	%r6, [%rd8];
	add.s64 	%rd9, %rd5, %rd7;
	ld.global.u32 	%r7, [%rd9];
	add.s32 	%r8, %r7, %r6;
	add.s64 	%rd10, %rd6, %rd7;
	st.global.u32 	[%rd10], %r8;
$L__BB0_2:
	ret;

}


// ===== COMPILED SASS (sm_100) =====

	.target	sm_100

	.elftype	@"ET_EXEC"


//--------------------- .note.nv.tkinfo           --------------------------
	.section	.note.nv.tkinfo,"",@"SHT_NOTE"
	.sectionflags	@"SHF_NOTE_NV_TKINFO"
	.tkinfo
        /*0018*/ 	.word	0x00000002
        /*0030*/ 	.string	""
        /*0030*/ 	.string	"ptxas"
        /*0030*/ 	.string	"Cuda compilation tools, release 13.0, V13.0.88"
        /*0030*/ 	.string	"Build cuda_13.0.r13.0/compiler.36424714_0"
        /*0030*/ 	.string	"-arch sm_100 -m 64 "



//--------------------- .note.nv.cuinfo           --------------------------
	.section	.note.nv.cuinfo,"",@"SHT_NOTE"
	.sectionflags	@"SHF_NOTE_NV_CUINFO"
        /*0018*/ 	.short	0x0002
        /*001a*/ 	.short	0x0064
        /*001c*/ 	.short	0x0082
	.zero		2


//--------------------- .nv.info                  --------------------------
	.section	.nv.info,"",@"SHT_CUDA_INFO"
	.align	4


	//----- nvinfo : EIATTR_REGCOUNT
	.align		4
        /*0000*/ 	.byte	0x04, 0x2f
        /*0002*/ 	.short	(.L_1 - .L_0)
	.align		4
.L_0:
        /*0004*/ 	.word	index@(_Z10kernel_sumPiS_S_i)
        /*0008*/ 	.word	0x0000000c


	//----- nvinfo : EIATTR_FRAME_SIZE
	.align		4
.L_1:
        /*000c*/ 	.byte	0x04, 0x11
        /*000e*/ 	.short	(.L_3 - .L_2)
	.align		4
.L_2:
        /*0010*/ 	.word	index@(_Z10kernel_sumPiS_S_i)
        /*0014*/ 	.word	0x00000000


	//----- nvinfo : EIATTR_MIN_STACK_SIZE
	.align		4
.L_3:
        /*0018*/ 	.byte	0x04, 0x12
        /*001a*/ 	.short	(.L_5 - .L_4)
	.align		4
.L_4:
        /*001c*/ 	.word	index@(_Z10kernel_sumPiS_S_i)
        /*0020*/ 	.word	0x00000000
.L_5:


//--------------------- .nv.compat                --------------------------
	.section	.nv.compat,"",@"SHT_CUDA_COMPAT_INFO"
	.align	4
        /*0000*/ 	.byte	0x02, 0x09, 0x00, 0x00, 0x02, 0x02, 0x01, 0x00, 0x02, 0x05, 0x05, 0x00, 0x03, 0x07, 0x01, 0x01
        /*0010*/ 	.byte	0x02, 0x03, 0x00, 0x00, 0x02, 0x06, 0x01, 0x00, 0x04, 0x0b, 0x08, 0x00, 0x09, 0x00, 0x00, 0x00
        /*0020*/ 	.byte	0x00, 0x00, 0x00, 0x00


//--------------------- .nv.info._Z10kernel_sumPiS_S_i --------------------------
	.section	.nv.info._Z10kernel_sumPiS_S_i,"",@"SHT_CUDA_INFO"
	.sectionflags	@""
	.align	4


	//----- nvinfo : EIATTR_CUDA_API_VERSION
	.align		4
        /*0000*/ 	.byte	0x04, 0x37
        /*0002*/ 	.short	(.L_7 - .L_6)
.L_6:
        /*0004*/ 	.word	0x00000082


	//----- nvinfo : EIATTR_KPARAM_INFO
	.align		4
.L_7:
        /*0008*/ 	.byte	0x04, 0x17
        /*000a*/ 	.short	(.L_9 - .L_8)
.L_8:
        /*000c*/ 	.word	0x00000000
        /*0010*/ 	.short	0x0003
        /*0012*/ 	.short	0x0018
        /*0014*/ 	.byte	0x00, 0xf0, 0x11, 0x00


	//----- nvinfo : EIATTR_KPARAM_INFO
	.align		4
.L_9:
        /*0018*/ 	.byte	0x04, 0x17
        /*001a*/ 	.short	(.L_11 - .L_10)
.L_10:
        /*001c*/ 	.word	0x00000000
        /*0020*/ 	.short	0x0002
        /*0022*/ 	.short	0x0010
        /*0024*/ 	.byte	0x00, 0xf5, 0x21, 0x00


	//----- nvinfo : EIATTR_KPARAM_INFO
	.align		4
.L_11:
        /*0028*/ 	.byte	0x04, 0x17
        /*002a*/ 	.short	(.L_13 - .L_12)
.L_12:
        /*002c*/ 	.word	0x00000000
        /*0030*/ 	.short	0x0001
        /*0032*/ 	.short	0x0008
        /*0034*/ 	.byte	0x00, 0xf5, 0x21, 0x00


	//----- nvinfo : EIATTR_KPARAM_INFO
	.align		4
.L_13:
        /*0038*/ 	.byte	0x04, 0x17
        /*003a*/ 	.short	(.L_15 - .L_14)
.L_14:
        /*003c*/ 	.word	0x00000000
        /*0040*/ 	.short	0x0000
        /*0042*/ 	.short	0x0000
        /*0044*/ 	.byte	0x00, 0xf5, 0x21, 0x00


	//----- nvinfo : EIATTR_SPARSE_MMA_MASK
	.align		4
.L_15:
        /*0048*/ 	.byte	0x03, 0x50
        /*004a*/ 	.short	0x0000


	//----- nvinfo : EIATTR_MAXREG_COUNT
	.align		4
        /*004c*/ 	.byte	0x03, 0x1b
        /*004e*/ 	.short	0x00ff


	//----- nvinfo : EIATTR_MERCURY_ISA_VERSION
	.align		4
        /*0050*/ 	.byte	0x03, 0x5f
        /*0052*/ 	.short	0x0101


	//----- nvinfo : EIATTR_VRC_CTA_INIT_COUNT
	.align		4
        /*0054*/ 	.byte	0x02, 0x4a
	.zero		1
	.zero		1


	//----- nvinfo : EIATTR_EXIT_INSTR_OFFSETS
	.align		4
        /*0058*/ 	.byte	0x04, 0x1c
        /*005a*/ 	.short	(.L_17 - .L_16)


	//   ....[0]....
.L_16:
        /*005c*/ 	.word	0x00000070


	//   ....[1]....
        /*0060*/ 	.word	0x00000130


	//----- nvinfo : EIATTR_CBANK_PARAM_SIZE
	.align		4
.L_17:
        /*0064*/ 	.byte	0x03, 0x19
        /*0066*/ 	.short	0x001c


	//----- nvinfo : EIATTR_PARAM_CBANK
	.align		4
        /*0068*/ 	.byte	0x04, 0x0a
        /*006a*/ 	.short	(.L_19 - .L_18)
	.align		4
.L_18:
        /*006c*/ 	.word	index@(.nv.constant0._Z10kernel_sumPiS_S_i)
        /*0070*/ 	.short	0x0380
        /*0072*/ 	.short	0x001c


	//----- nvinfo : EIATTR_SW_WAR
	.align		4
.L_19:
        /*0074*/ 	.byte	0x04, 0x36
        /*0076*/ 	.short	(.L_21 - .L_20)
.L_20:
        /*0078*/ 	.word	0x00000008
.L_21:


//--------------------- .nv.callgraph             --------------------------
	.section	.nv.callgraph,"",@"SHT_CUDA_CALLGRAPH"
	.align	4
	.sectionentsize	8
	.align		4
        /*0000*/ 	.word	0x00000000
	.align		4
        /*0004*/ 	.word	0xffffffff
	.align		4
        /*0008*/ 	.word	0x00000000
	.align		4
        /*000c*/ 	.word	0xfffffffe
	.align		4
        /*0010*/ 	.word	0x00000000
	.align		4
        /*0014*/ 	.word	0xfffffffd
	.align		4
        /*0018*/ 	.word	0x00000000
	.align		4
        /*001c*/ 	.word	0xfffffffc


//--------------------- .text._Z10kernel_sumPiS_S_i --------------------------
	.section	.text._Z10kernel_sumPiS_S_i,"ax",@progbits
	.align	128
        .global         _Z10kernel_sumPiS_S_i
        .type           _Z10kernel_sumPiS_S_i,@function
        .size           _Z10kernel_sumPiS_S_i,(.L_x_1 - _Z10kernel_sumPiS_S_i)
        .other          _Z10kernel_sumPiS_S_i,@"STO_CUDA_ENTRY STV_DEFAULT"
_Z10kernel_sumPiS_S_i:
.text._Z10kernel_sumPiS_S_i:
[----:B------:R-:W-:Y:S01]  /*0000*/  LDC R1, c[0x0][0x37c] ;  /* 0x0000df00ff017b82 */ /* 0x000fe20000000800 */
[----:B------:R-:W0:Y:S01]  /*0010*/  S2R R9, SR_CTAID.X ;  /* 0x0000000000097919 */ /* 0x000e220000002500 */
[----:B------:R-:W0:Y:S01]  /*0020*/  LDCU UR4, c[0x0][0x360] ;  /* 0x00006c00ff0477ac */ /* 0x000e220008000800 */
[----:B------:R-:W0:Y:S01]  /*0030*/  S2R R0, SR_TID.X ;  /* 0x0000000000007919 */ /* 0x000e220000002100 */
[----:B------:R-:W1:Y:S01]  /*0040*/  LDCU UR5, c[0x0][0x398] ;  /* 0x00007300ff0577ac */ /* 0x000e620008000800 */
[----:B0-----:R-:W-:-:S05]  /*0050*/  IMAD R9, R9, UR4, R0 ;  /* 0x0000000409097c24 */ /* 0x001fca000f8e0200 */
[----:B-1----:R-:W-:-:S13]  /*0060*/  ISETP.GE.AND P0, PT, R9, UR5, PT ;  /* 0x0000000509007c0c */ /* 0x002fda000bf06270 */
[----:B------:R-:W-:Y:S05]  /*0070*/  @P0 EXIT ;  /* 0x000000000000094d */ /* 0x000fea0003800000 */
[----:B------:R-:W0:Y:S01]  /*0080*/  LDC.64 R2, c[0x0][0x380] ;  /* 0x0000e000ff027b82 */ /* 0x000e220000000a00 */
[----:B------:R-:W1:Y:S07]  /*0090*/  LDCU.64 UR4, c[0x0][0x358] ;  /* 0x00006b00ff0477ac */ /* 0x000e6e0008000a00 */
[----:B------:R-:W2:Y:S08]  /*00a0*/  LDC.64 R4, c[0x0][0x388] ;  /* 0x0000e200ff047b82 */ /* 0x000eb00000000a00 */
[----:B------:R-:W3:Y:S01]  /*00b0*/  LDC.64 R6, c[0x0][0x390] ;  /* 0x0000e400ff067b82 */ /* 0x000ee20000000a00 */
[----:B0-----:R-:W-:-:S06]  /*00c0*/  IMAD.WIDE R2, R9, 0x4, R2 ;  /* 0x0000000409027825 */ /* 0x001fcc00078e0202 */
[----:B-1----:R-:W4:Y:S01]  /*00d0*/  LDG.E R2, desc[UR4][R2.64] ;  /* 0x0000000402027981 */ /* 0x002f22000c1e1900 */
[----:B--2---:R-:W-:-:S06]  /*00e0*/  IMAD.WIDE R4, R9, 0x4, R4 ;  /* 0x0000000409047825 */ /* 0x004fcc00078e0204 */
[----:B------:R-:W4:Y:S01]  /*00f0*/  LDG.E R5, desc[UR4][R4.64] ;  /* 0x0000000404057981 */ /* 0x000f22000c1e1900 */
[----:B---3--:R-:W-:Y:S01]  /*0100*/  IMAD.WIDE R6, R9, 0x4, R6 ;  /* 0x0000000409067825 */ /* 0x008fe200078e0206 */
[----:B----4-:R-:W-:-:S05]  /*0110*/  IADD3 R9, PT, PT, R2, R5, RZ ;  /* 0x0000000502097210 */ /* 0x010fca0007ffe0ff */
[----:B------:R-:W-:Y:S01]  /*0120*/  STG.E desc[UR4][R6.64], R9 ;  /* 0x0000000906007986 */ /* 0x000fe2000c101904 */
[----:B------:R-:W-:Y:S05]  /*0130*/  EXIT ;  /* 0x000000000000794d */ /* 0x000fea0003800000 */
.L_x_0:
[----:B------:R-:W-:-:S00]  /*0140*/  BRA `(.L_x_0) ;  /* 0xfffffffc00fc7947 */ /* 0x000fc0000383ffff */
[----:B------:R-:W-:-:S00]  /*0150*/  NOP ;  /* 0x0000000000007918 */ /* 0x000fc00000000000 */
        /* <DEDUP_REMOVED lines=10> */
.L_x_1:


//--------------------- .nv.shared.reserved.0     --------------------------
	.section	.nv.shared.reserved.0,"aw",@nobits
	.weak		__nv_reservedSMEM_offset_0_alias
	.size		__nv_reservedSMEM_offset_0_alias, 0, 64
	.other		__nv_reservedSMEM_offset_0_alias,@"STO_CUDA_RESERVED_SHARED STV_DEFAULT"
__nv_reservedSMEM_offset_0_alias:
	.zero		0
	.zero		64


//--------------------- .nv.constant0._Z10kernel_sumPiS_S_i --------------------------
	.section	.nv.constant0._Z10kernel_sumPiS_S_i,"a",@progbits
	.sectionflags	@""
	.align	4
.nv.constant0._Z10kernel_sumPiS_S_i:
	.zero		924


//--------------------- SYMBOLS --------------------------

	.type		.nv.reservedSmem.offset0,@object
	.size		.nv.reservedSmem.offset0,0x4
